//
// Generated by NVIDIA NVVM Compiler
//
// Compiler Build ID: CL-36424714
// Cuda compilation tools, release 13.0, V13.0.88
// Based on NVVM 20.0.0
//

.version 9.0
.target sm_100
.address_size 64

	// .globl	_Z7scatterPKfPKiPf

.visible .entry _Z7scatterPKfPKiPf(
	.param .u64 .ptr .align 1 _Z7scatterPKfPKiPf_param_0,
	.param .u64 .ptr .align 1 _Z7scatterPKfPKiPf_param_1,
	.param .u64 .ptr .align 1 _Z7scatterPKfPKiPf_param_2
)
{
	.reg .pred 	%p<3>;
	.reg .b32 	%r<19>;
	.reg .b32 	%f<2>;
	.reg .b64 	%rd<13>;

	ld.param.u64 	%rd1, [_Z7scatterPKfPKiPf_param_0];
	ld.param.u64 	%rd2, [_Z7scatterPKfPKiPf_param_1];
	ld.param.u64 	%rd3, [_Z7scatterPKfPKiPf_param_2];
	mov.u32 	%r3, %ctaid.x;
	mov.u32 	%r4, %ntid.x;
	mov.u32 	%r5, %tid.x;
	mad.lo.s32 	%r1, %r3, %r4, %r5;
	setp.gt.s32 	%p1, %r1, 200703;
	@%p1 bra 	$L__BB0_3;
	cvta.to.global.u64 	%rd4, %rd2;
	mul.wide.s32 	%rd5, %r1, 4;
	add.s64 	%rd6, %rd4, %rd5;
	ld.global.nc.u32 	%r2, [%rd6];
	setp.gt.u32 	%p2, %r2, 63;
	@%p2 bra 	$L__BB0_3;
	mul.hi.s32 	%r6, %r1, 1402438301;
	shr.u32 	%r7, %r6, 31;
	shr.s32 	%r8, %r6, 16;
	add.s32 	%r9, %r8, %r7;
	mul.lo.s32 	%r10, %r9, 200704;
	sub.s32 	%r11, %r1, %r10;
	mul.hi.s32 	%r12, %r11, 1402438301;
	shr.u32 	%r13, %r12, 31;
	shr.s32 	%r14, %r12, 10;
	add.s32 	%r15, %r14, %r13;
	mul.lo.s32 	%r16, %r15, 3136;
	sub.s32 	%r17, %r1, %r16;
	mad.lo.s32 	%r18, %r2, 3136, %r17;
	cvta.to.global.u64 	%rd7, %rd1;
	add.s64 	%rd9, %rd7, %rd5;
	ld.global.nc.f32 	%f1, [%rd9];
	cvta.to.global.u64 	%rd10, %rd3;
	mul.wide.s32 	%rd11, %r18, 4;
	add.s64 	%rd12, %rd10, %rd11;
	st.global.f32 	[%rd12], %f1;
$L__BB0_3:
	ret;

}


// ===== COMPILED SASS (sm_100) =====

	.target	sm_100

	.elftype	@"ET_EXEC"


//--------------------- .note.nv.tkinfo           --------------------------
	.section	.note.nv.tkinfo,"",@"SHT_NOTE"
	.sectionflags	@"SHF_NOTE_NV_TKINFO"
	.tkinfo
        /*0018*/ 	.word	0x00000002
        /*0030*/ 	.string	""
        /*0030*/ 	.string	"ptxas"
        /*0030*/ 	.string	"Cuda compilation tools, release 13.0, V13.0.88"
        /*0030*/ 	.string	"Build cuda_13.0.r13.0/compiler.36424714_0"
        /*0030*/ 	.string	"-arch sm_100 -m 64 "



//--------------------- .note.nv.cuinfo           --------------------------
	.section	.note.nv.cuinfo,"",@"SHT_NOTE"
	.sectionflags	@"SHF_NOTE_NV_CUINFO"
        /*0018*/ 	.short	0x0002
        /*001a*/ 	.short	0x0064
        /*001c*/ 	.short	0x0082
	.zero		2


//--------------------- .nv.info                  --------------------------
	.section	.nv.info,"",@"SHT_CUDA_INFO"
	.align	4


	//----- nvinfo : EIATTR_REGCOUNT
	.align		4
        /*0000*/ 	.byte	0x04, 0x2f
        /*0002*/ 	.short	(.L_1 - .L_0)
	.align		4
.L_0:
        /*0004*/ 	.word	index@(_Z7scatterPKfPKiPf)
        /*0008*/ 	.word	0x0000000e


	//----- nvinfo : EIATTR_FRAME_SIZE
	.align		4
.L_1:
        /*000c*/ 	.byte	0x04, 0x11
        /*000e*/ 	.short	(.L_3 - .L_2)
	.align		4
.L_2:
        /*0010*/ 	.word	index@(_Z7scatterPKfPKiPf)
        /*0014*/ 	.word	0x00000000


	//----- nvinfo : EIATTR_MIN_STACK_SIZE
	.align		4
.L_3:
        /*0018*/ 	.byte	0x04, 0x12
        /*001a*/ 	.short	(.L_5 - .L_4)
	.align		4
.L_4:
        /*001c*/ 	.word	index@(_Z7scatterPKfPKiPf)
        /*0020*/ 	.word	0x00000000
.L_5:


//--------------------- .nv.compat                --------------------------
	.section	.nv.compat,"",@"SHT_CUDA_COMPAT_INFO"
	.align	4
        /*0000*/ 	.byte	0x02, 0x09, 0x00, 0x00, 0x02, 0x02, 0x01, 0x00, 0x02, 0x05, 0x05, 0x00, 0x03, 0x07, 0x01, 0x01
        /*0010*/ 	.byte	0x02, 0x03, 0x00, 0x00, 0x02, 0x06, 0x01, 0x00, 0x04, 0x0b, 0x08, 0x00, 0x09, 0x00, 0x00, 0x00
        /*0020*/ 	.byte	0x00, 0x00, 0x00, 0x00


//--------------------- .nv.info._Z7scatterPKfPKiPf --------------------------
	.section	.nv.info._Z7scatterPKfPKiPf,"",@"SHT_CUDA_INFO"
	.sectionflags	@""
	.align	4


	//----- nvinfo : EIATTR_CUDA_API_VERSION
	.align		4
        /*0000*/ 	.byte	0x04, 0x37
        /*0002*/ 	.short	(.L_7 - .L_6)
.L_6:
        /*0004*/ 	.word	0x00000082


	//----- nvinfo : EIATTR_KPARAM_INFO
	.align		4
.L_7:
        /*0008*/ 	.byte	0x04, 0x17
        /*000a*/ 	.short	(.L_9 - .L_8)
.L_8:
        /*000c*/ 	.word	0x00000000
        /*0010*/ 	.short	0x0002
        /*0012*/ 	.short	0x0010
        /*0014*/ 	.byte	0x00, 0xf5, 0x21, 0x00


	//----- nvinfo : EIATTR_KPARAM_INFO
	.align		4
.L_9:
        /*0018*/ 	.byte	0x04, 0x17
        /*001a*/ 	.short	(.L_11 - .L_10)
.L_10:
        /*001c*/ 	.word	0x00000000
        /*0020*/ 	.short	0x0001
        /*0022*/ 	.short	0x0008
        /*0024*/ 	.byte	0x00, 0xf5, 0x21, 0x00


	//----- nvinfo : EIATTR_KPARAM_INFO
	.align		4
.L_11:
        /*0028*/ 	.byte	0x04, 0x17
        /*002a*/ 	.short	(.L_13 - .L_12)
.L_12:
        /*002c*/ 	.word	0x00000000
        /*0030*/ 	.short	0x0000
        /*0032*/ 	.short	0x0000
        /*0034*/ 	.byte	0x00, 0xf5, 0x21, 0x00


	//----- nvinfo : EIATTR_SPARSE_MMA_MASK
	.align		4
.L_13:
        /*0038*/ 	.byte	0x03, 0x50
        /*003a*/ 	.short	0x0000


	//----- nvinfo : EIATTR_MAXREG_COUNT
	.align		4
        /*003c*/ 	.byte	0x03, 0x1b
        /*003e*/ 	.short	0x00ff


	//----- nvinfo : EIATTR_MERCURY_ISA_VERSION
	.align		4
        /*0040*/ 	.byte	0x03, 0x5f
        /*0042*/ 	.short	0x0101


	//----- nvinfo : EIATTR_VRC_CTA_INIT_COUNT
	.align		4
        /*0044*/ 	.byte	0x02, 0x4a
	.zero		1
	.zero		1


	//----- nvinfo : EIATTR_EXIT_INSTR_OFFSETS
	.align		4
        /*0048*/ 	.byte	0x04, 0x1c
        /*004a*/ 	.short	(.L_15 - .L_14)


	//   ....[0]....
.L_14:
        /*004c*/ 	.word	0x00000060


	//   ....[1]....
        /*0050*/ 	.word	0x000000c0


	//   ....[2]....
        /*0054*/ 	.word	0x000001c0


	//----- nvinfo : EIATTR_CBANK_PARAM_SIZE
	.align		4
.L_15:
        /*0058*/ 	.byte	0x03, 0x19
        /*005a*/ 	.short	0x0018


	//----- nvinfo : EIATTR_PARAM_CBANK
	.align		4
        /*005c*/ 	.byte	0x04, 0x0a
        /*005e*/ 	.short	(.L_17 - .L_16)
	.align		4
.L_16:
        /*0060*/ 	.word	index@(.nv.constant0._Z7scatterPKfPKiPf)
        /*0064*/ 	.short	0x0380
        /*0066*/ 	.short	0x0018


	//----- nvinfo : EIATTR_SW_WAR
	.align		4
.L_17:
        /*0068*/ 	.byte	0x04, 0x36
        /*006a*/ 	.short	(.L_19 - .L_18)
.L_18:
        /*006c*/ 	.word	0x00000008
.L_19:


//--------------------- .nv.callgraph             --------------------------
	.section	.nv.callgraph,"",@"SHT_CUDA_CALLGRAPH"
	.align	4
	.sectionentsize	8
	.align		4
        /*0000*/ 	.word	0x00000000
	.align		4
        /*0004*/ 	.word	0xffffffff
	.align		4
        /*0008*/ 	.word	0x00000000
	.align		4
        /*000c*/ 	.word	0xfffffffe
	.align		4
        /*0010*/ 	.word	0x00000000
	.align		4
        /*0014*/ 	.word	0xfffffffd
	.align		4
        /*0018*/ 	.word	0x00000000
	.align		4
        /*001c*/ 	.word	0xfffffffc


//--------------------- .text._Z7scatterPKfPKiPf  --------------------------
	.section	.text._Z7scatterPKfPKiPf,"ax",@progbits
	.align	128
        .global         _Z7scatterPKfPKiPf
        .type           _Z7scatterPKfPKiPf,@function
        .size           _Z7scatterPKfPKiPf,(.L_x_1 - _Z7scatterPKfPKiPf)
        .other          _Z7scatterPKfPKiPf,@"STO_CUDA_ENTRY STV_DEFAULT"
_Z7scatterPKfPKiPf:
.text._Z7scatterPKfPKiPf:
[----:B------:R-:W-:Y:S01]  /*0000*/  LDC R1, c[0x0][0x37c] ;  /* 0x0000df00ff017b82 */ /* 0x000fe20000000800 */
[----:B------:R-:W0:Y:S07]  /*0010*/  S2R R0, SR_TID.X ;  /* 0x0000000000007919 */ /* 0x000e2e0000002100 */
[----:B------:R-:W0:Y:S08]  /*0020*/  S2UR UR4, SR_CTAID.X ;  /* 0x00000000000479c3 */ /* 0x000e300000002500 */
[----:B------:R-:W0:Y:S02]  /*0030*/  LDC R7, c[0x0][0x360] ;  /* 0x0000d800ff077b82 */ /* 0x000e240000000800 */
[----:B0-----:R-:W-:-:S05]  /*0040*/  IMAD R7, R7, UR4, R0 ;  /* 0x0000000407077c24 */ /* 0x001fca000f8e0200 */
[----:B------:R-:W-:-:S13]  /*0050*/  ISETP.GT.AND P0, PT, R7, 0x30fff, PT ;  /* 0x00030fff0700780c */ /* 0x000fda0003f04270 */
[----:B------:R-:W-:Y:S05]  /*0060*/  @P0 EXIT ;  /* 0x000000000000094d */ /* 0x000fea0003800000 */
[----:B------:R-:W0:Y:S01]  /*0070*/  LDC.64 R2, c[0x0][0x388] ;  /* 0x0000e200ff027b82 */ /* 0x000e220000000a00 */
[----:B------:R-:W1:Y:S01]  /*0080*/  LDCU.64 UR4, c[0x0][0x358] ;  /* 0x00006b00ff0477ac */ /* 0x000e620008000a00 */
[----:B0-----:R-:W-:-:S05]  /*0090*/  IMAD.WIDE R2, R7, 0x4, R2 ;  /* 0x0000000407027825 */ /* 0x001fca00078e0202 */
[----:B-1----:R-:W2:Y:S02]  /*00a0*/  LDG.E.CONSTANT R0, desc[UR4][R2.64] ;  /* 0x0000000402007981 */ /* 0x002ea4000c1e9900 */
[----:B--2---:R-:W-:-:S13]  /*00b0*/  ISETP.GT.U32.AND P0, PT, R0, 0x3f, PT ;  /* 0x0000003f0000780c */ /* 0x004fda0003f04070 */
[----:B------:R-:W-:Y:S05]  /*00c0*/  @P0 EXIT ;  /* 0x000000000000094d */ /* 0x000fea0003800000 */
[----:B------:R-:W0:Y:S02]  /*00d0*/  LDC.64 R2, c[0x0][0x380] ;  /* 0x0000e000ff027b82 */ /* 0x000e240000000a00 */
[----:B0-----:R-:W-:-:S05]  /*00e0*/  IMAD.WIDE R2, R7, 0x4, R2 ;  /* 0x0000000407027825 */ /* 0x001fca00078e0202 */
[----:B------:R0:W2:Y:S01]  /*00f0*/  LDG.E.CONSTANT R11, desc[UR4][R2.64] ;  /* 0x00000004020b7981 */ /* 0x0000a2000c1e9900 */
[----:B------:R-:W-:-:S05]  /*0100*/  IMAD.HI R4, R7, 0x5397829d, RZ ;  /* 0x5397829d07047827 */ /* 0x000fca00078e02ff */
[----:B------:R-:W-:-:S04]  /*0110*/  SHF.R.U32.HI R5, RZ, 0x1f, R4 ;  /* 0x0000001fff057819 */ /* 0x000fc80000011604 */
[----:B------:R-:W-:-:S05]  /*0120*/  LEA.HI.SX32 R4, R4, R5, 0x10 ;  /* 0x0000000504047211 */ /* 0x000fca00078f82ff */
[----:B------:R-:W-:Y:S02]  /*0130*/  IMAD R6, R4, -0x31000, R7 ;  /* 0xfffcf00004067824 */ /* 0x000fe400078e0207 */
[----:B------:R-:W0:Y:S02]  /*0140*/  LDC.64 R4, c[0x0][0x390] ;  /* 0x0000e400ff047b82 */ /* 0x000e240000000a00 */
[----:B------:R-:W-:-:S05]  /*0150*/  IMAD.HI R6, R6, 0x5397829d, RZ ;  /* 0x5397829d06067827 */ /* 0x000fca00078e02ff */
[----:B------:R-:W-:-:S04]  /*0160*/  SHF.R.U32.HI R9, RZ, 0x1f, R6 ;  /* 0x0000001fff097819 */ /* 0x000fc80000011606 */
[----:B------:R-:W-:-:S05]  /*0170*/  LEA.HI.SX32 R6, R6, R9, 0x16 ;  /* 0x0000000906067211 */ /* 0x000fca00078fb2ff */
[----:B------:R-:W-:-:S04]  /*0180*/  IMAD R7, R6, -0xc40, R7 ;  /* 0xfffff3c006077824 */ /* 0x000fc800078e0207 */
[----:B------:R-:W-:-:S04]  /*0190*/  IMAD R7, R0, 0xc40, R7 ;  /* 0x00000c4000077824 */ /* 0x000fc800078e0207 */
[----:B0-----:R-:W-:-:S05]  /*01a0*/  IMAD.WIDE R2, R7, 0x4, R4 ;  /* 0x0000000407027825 */ /* 0x001fca00078e0204 */
[----:B--2---:R-:W-:Y:S01]  /*01b0*/  STG.E desc[UR4][R2.64], R11 ;  /* 0x0000000b02007986 */ /* 0x004fe2000c101904 */
[----:B------:R-:W-:Y:S05]  /*01c0*/  EXIT ;  /* 0x000000000000794d */ /* 0x000fea0003800000 */
.L_x_0:
[----:B------:R-:W-:-:S00]  /*01d0*/  BRA `(.L_x_0) ;  /* 0xfffffffc00fc7947 */ /* 0x000fc0000383ffff */
[----:B------:R-:W-:-:S00]  /*01e0*/  NOP ;  /* 0x0000000000007918 */ /* 0x000fc00000000000 */
        /* <DEDUP_REMOVED lines=9> */
.L_x_1:


//--------------------- .nv.shared.reserved.0     --------------------------
	.section	.nv.shared.reserved.0,"aw",@nobits
	.weak		__nv_reservedSMEM_offset_0_alias
	.size		__nv_reservedSMEM_offset_0_alias, 0, 64
	.other		__nv_reservedSMEM_offset_0_alias,@"STO_CUDA_RESERVED_SHARED STV_DEFAULT"
__nv_reservedSMEM_offset_0_alias:
	.zero		0
	.zero		64


//--------------------- .nv.constant0._Z7scatterPKfPKiPf --------------------------
	.section	.nv.constant0._Z7scatterPKfPKiPf,"a",@progbits
	.sectionflags	@""
	.align	4
.nv.constant0._Z7scatterPKfPKiPf:
	.zero		920


//--------------------- SYMBOLS --------------------------

	.type		.nv.reservedSmem.offset0,@object
	.size		.nv.reservedSmem.offset0,0x4
